//
// Generated by NVIDIA NVVM Compiler
//
// Compiler Build ID: CL-36424714
// Cuda compilation tools, release 13.0, V13.0.88
// Based on NVVM 20.0.0
//

.version 9.0
.target sm_100
.address_size 64

	// .globl	_Z11reverseWordPcS_i

.visible .entry _Z11reverseWordPcS_i(
	.param .u64 .ptr .align 1 _Z11reverseWordPcS_i_param_0,
	.param .u64 .ptr .align 1 _Z11reverseWordPcS_i_param_1,
	.param .u32 _Z11reverseWordPcS_i_param_2
)
{
	.reg .pred 	%p<12>;
	.reg .b16 	%rs<13>;
	.reg .b32 	%r<58>;
	.reg .b64 	%rd<27>;

	ld.param.u64 	%rd9, [_Z11reverseWordPcS_i_param_0];
	ld.param.u64 	%rd10, [_Z11reverseWordPcS_i_param_1];
	ld.param.u32 	%r27, [_Z11reverseWordPcS_i_param_2];
	cvta.to.global.u64 	%rd1, %rd10;
	cvta.to.global.u64 	%rd2, %rd9;
	setp.lt.s32 	%p1, %r27, 1;
	mov.b32 	%r48, 0;
	mov.u32 	%r54, %r27;
	@%p1 bra 	$L__BB0_5;
	mov.b32 	%r43, 0;
	mov.u32 	%r1, %tid.x;
	mov.u32 	%r48, %r43;
	mov.u32 	%r46, %r43;
	mov.u32 	%r47, %r48;
$L__BB0_2:
	cvt.u64.u32 	%rd11, %r43;
	add.s64 	%rd12, %rd2, %rd11;
	ld.global.u8 	%rs1, [%rd12];
	setp.ne.s16 	%p2, %rs1, 32;
	@%p2 bra 	$L__BB0_4;
	add.s32 	%r5, %r46, 1;
	setp.eq.s32 	%p3, %r46, %r1;
	mov.u32 	%r46, %r5;
	mov.u32 	%r47, %r43;
	mov.u32 	%r54, %r43;
	@%p3 bra 	$L__BB0_5;
$L__BB0_4:
	add.s32 	%r43, %r43, 1;
	setp.ne.s32 	%p4, %r43, %r27;
	mov.u32 	%r48, %r47;
	mov.u32 	%r54, %r27;
	@%p4 bra 	$L__BB0_2;
$L__BB0_5:
	setp.eq.s32 	%p5, %r48, 0;
	mov.b32 	%r55, 0;
	@%p5 bra 	$L__BB0_7;
	cvt.u64.u32 	%rd13, %r48;
	add.s64 	%rd14, %rd1, %rd13;
	mov.b16 	%rs2, 32;
	st.global.u8 	[%rd14], %rs2;
	add.s32 	%r55, %r48, 1;
$L__BB0_7:
	setp.ge.s32 	%p6, %r55, %r54;
	@%p6 bra 	$L__BB0_14;
	add.s32 	%r31, %r54, -1;
	add.s32 	%r32, %r55, 1;
	max.s32 	%r33, %r31, %r32;
	not.b32 	%r34, %r55;
	add.s32 	%r35, %r33, %r34;
	setp.ne.s32 	%p7, %r35, 0;
	selp.u32 	%r36, 1, 0, %p7;
	selp.s32 	%r37, -1, 0, %p7;
	add.s32 	%r38, %r35, %r37;
	shr.u32 	%r39, %r38, 1;
	add.s32 	%r13, %r39, %r36;
	and.b32  	%r40, %r13, 3;
	setp.eq.s32 	%p8, %r40, 3;
	@%p8 bra 	$L__BB0_11;
	add.s64 	%rd3, %rd2, -1;
	add.s64 	%rd4, %rd1, -1;
	add.s32 	%r41, %r13, 1;
	and.b32  	%r42, %r41, 3;
	neg.s32 	%r51, %r42;
$L__BB0_10:
	.pragma "nounroll";
	cvt.s64.s32 	%rd15, %r54;
	add.s64 	%rd16, %rd3, %rd15;
	add.s32 	%r54, %r54, -1;
	add.s64 	%rd17, %rd4, %rd15;
	cvt.s64.s32 	%rd18, %r55;
	add.s64 	%rd19, %rd2, %rd18;
	add.s64 	%rd20, %rd1, %rd18;
	ld.global.u8 	%rs3, [%rd16];
	st.global.u8 	[%rd20], %rs3;
	ld.global.u8 	%rs4, [%rd19];
	st.global.u8 	[%rd17], %rs4;
	add.s32 	%r55, %r55, 1;
	add.s32 	%r51, %r51, 1;
	setp.ne.s32 	%p9, %r51, 0;
	@%p9 bra 	$L__BB0_10;
$L__BB0_11:
	setp.lt.u32 	%p10, %r13, 3;
	@%p10 bra 	$L__BB0_14;
	add.s64 	%rd5, %rd1, 1;
	add.s64 	%rd6, %rd2, 1;
	add.s64 	%rd7, %rd2, -2;
	add.s64 	%rd8, %rd1, -2;
$L__BB0_13:
	cvt.s64.s32 	%rd21, %r55;
	add.s64 	%rd22, %rd5, %rd21;
	add.s64 	%rd23, %rd6, %rd21;
	cvt.s64.s32 	%rd24, %r54;
	add.s64 	%rd25, %rd7, %rd24;
	add.s64 	%rd26, %rd8, %rd24;
	ld.global.u8 	%rs5, [%rd25+1];
	st.global.u8 	[%rd22+-1], %rs5;
	ld.global.u8 	%rs6, [%rd23+-1];
	st.global.u8 	[%rd26+1], %rs6;
	ld.global.u8 	%rs7, [%rd25];
	st.global.u8 	[%rd22], %rs7;
	ld.global.u8 	%rs8, [%rd23];
	st.global.u8 	[%rd26], %rs8;
	ld.global.u8 	%rs9, [%rd25+-1];
	st.global.u8 	[%rd22+1], %rs9;
	ld.global.u8 	%rs10, [%rd23+1];
	st.global.u8 	[%rd26+-1], %rs10;
	add.s32 	%r54, %r54, -4;
	ld.global.u8 	%rs11, [%rd25+-2];
	st.global.u8 	[%rd22+2], %rs11;
	ld.global.u8 	%rs12, [%rd23+2];
	st.global.u8 	[%rd26+-2], %rs12;
	add.s32 	%r55, %r55, 4;
	setp.lt.s32 	%p11, %r55, %r54;
	@%p11 bra 	$L__BB0_13;
$L__BB0_14:
	ret;

}


// ===== COMPILED SASS (sm_100) =====

	.target	sm_100

	.elftype	@"ET_EXEC"


//--------------------- .note.nv.tkinfo           --------------------------
	.section	.note.nv.tkinfo,"",@"SHT_NOTE"
	.sectionflags	@"SHF_NOTE_NV_TKINFO"
	.tkinfo
        /*0018*/ 	.word	0x00000002
        /*0030*/ 	.string	""
        /*0030*/ 	.string	"ptxas"
        /*0030*/ 	.string	"Cuda compilation tools, release 13.0, V13.0.88"
        /*0030*/ 	.string	"Build cuda_13.0.r13.0/compiler.36424714_0"
        /*0030*/ 	.string	"-arch sm_100 -m 64 "



//--------------------- .note.nv.cuinfo           --------------------------
	.section	.note.nv.cuinfo,"",@"SHT_NOTE"
	.sectionflags	@"SHF_NOTE_NV_CUINFO"
        /*0018*/ 	.short	0x0002
        /*001a*/ 	.short	0x0064
        /*001c*/ 	.short	0x0082
	.zero		2


//--------------------- .nv.info                  --------------------------
	.section	.nv.info,"",@"SHT_CUDA_INFO"
	.align	4


	//----- nvinfo : EIATTR_REGCOUNT
	.align		4
        /*0000*/ 	.byte	0x04, 0x2f
        /*0002*/ 	.short	(.L_1 - .L_0)
	.align		4
.L_0:
        /*0004*/ 	.word	index@(_Z11reverseWordPcS_i)
        /*0008*/ 	.word	0x00000020


	//----- nvinfo : EIATTR_FRAME_SIZE
	.align		4
.L_1:
        /*000c*/ 	.byte	0x04, 0x11
        /*000e*/ 	.short	(.L_3 - .L_2)
	.align		4
.L_2:
        /*0010*/ 	.word	index@(_Z11reverseWordPcS_i)
        /*0014*/ 	.word	0x00000000


	//----- nvinfo : EIATTR_MIN_STACK_SIZE
	.align		4
.L_3:
        /*0018*/ 	.byte	0x04, 0x12
        /*001a*/ 	.short	(.L_5 - .L_4)
	.align		4
.L_4:
        /*001c*/ 	.word	index@(_Z11reverseWordPcS_i)
        /*0020*/ 	.word	0x00000000
.L_5:


//--------------------- .nv.compat                --------------------------
	.section	.nv.compat,"",@"SHT_CUDA_COMPAT_INFO"
	.align	4
        /*0000*/ 	.byte	0x02, 0x09, 0x00, 0x00, 0x02, 0x02, 0x01, 0x00, 0x02, 0x05, 0x05, 0x00, 0x03, 0x07, 0x01, 0x01
        /*0010*/ 	.byte	0x02, 0x03, 0x00, 0x00, 0x02, 0x06, 0x01, 0x00, 0x04, 0x0b, 0x08, 0x00, 0x09, 0x00, 0x00, 0x00
        /*0020*/ 	.byte	0x00, 0x00, 0x00, 0x00


//--------------------- .nv.info._Z11reverseWordPcS_i --------------------------
	.section	.nv.info._Z11reverseWordPcS_i,"",@"SHT_CUDA_INFO"
	.sectionflags	@""
	.align	4


	//----- nvinfo : EIATTR_CUDA_API_VERSION
	.align		4
        /*0000*/ 	.byte	0x04, 0x37
        /*0002*/ 	.short	(.L_7 - .L_6)
.L_6:
        /*0004*/ 	.word	0x00000082


	//----- nvinfo : EIATTR_KPARAM_INFO
	.align		4
.L_7:
        /*0008*/ 	.byte	0x04, 0x17
        /*000a*/ 	.short	(.L_9 - .L_8)
.L_8:
        /*000c*/ 	.word	0x00000000
        /*0010*/ 	.short	0x0002
        /*0012*/ 	.short	0x0010
        /*0014*/ 	.byte	0x00, 0xf0, 0x11, 0x00


	//----- nvinfo : EIATTR_KPARAM_INFO
	.align		4
.L_9:
        /*0018*/ 	.byte	0x04, 0x17
        /*001a*/ 	.short	(.L_11 - .L_10)
.L_10:
        /*001c*/ 	.word	0x00000000
        /*0020*/ 	.short	0x0001
        /*0022*/ 	.short	0x0008
        /*0024*/ 	.byte	0x00, 0xf5, 0x21, 0x00


	//----- nvinfo : EIATTR_KPARAM_INFO
	.align		4
.L_11:
        /*0028*/ 	.byte	0x04, 0x17
        /*002a*/ 	.short	(.L_13 - .L_12)
.L_12:
        /*002c*/ 	.word	0x00000000
        /*0030*/ 	.short	0x0000
        /*0032*/ 	.short	0x0000
        /*0034*/ 	.byte	0x00, 0xf5, 0x21, 0x00


	//----- nvinfo : EIATTR_SPARSE_MMA_MASK
	.align		4
.L_13:
        /*0038*/ 	.byte	0x03, 0x50
        /*003a*/ 	.short	0x0000


	//----- nvinfo : EIATTR_MAXREG_COUNT
	.align		4
        /*003c*/ 	.byte	0x03, 0x1b
        /*003e*/ 	.short	0x00ff


	//----- nvinfo : EIATTR_MERCURY_ISA_VERSION
	.align		4
        /*0040*/ 	.byte	0x03, 0x5f
        /*0042*/ 	.short	0x0101


	//----- nvinfo : EIATTR_VRC_CTA_INIT_COUNT
	.align		4
        /*0044*/ 	.byte	0x02, 0x4a
	.zero		1
	.zero		1


	//----- nvinfo : EIATTR_EXIT_INSTR_OFFSETS
	.align		4
        /*0048*/ 	.byte	0x04, 0x1c
        /*004a*/ 	.short	(.L_15 - .L_14)


	//   ....[0]....
.L_14:
        /*004c*/ 	.word	0x000002c0


	//   ....[1]....
        /*0050*/ 	.word	0x000005b0


	//   ....[2]....
        /*0054*/ 	.word	0x000007a0


	//----- nvinfo : EIATTR_CRS_STACK_SIZE
	.align		4
.L_15:
        /*0058*/ 	.byte	0x04, 0x1e
        /*005a*/ 	.short	(.L_17 - .L_16)
.L_16:
        /*005c*/ 	.word	0x00000000


	//----- nvinfo : EIATTR_CBANK_PARAM_SIZE
	.align		4
.L_17:
        /*0060*/ 	.byte	0x03, 0x19
        /*0062*/ 	.short	0x0014


	//----- nvinfo : EIATTR_PARAM_CBANK
	.align		4
        /*0064*/ 	.byte	0x04, 0x0a
        /*0066*/ 	.short	(.L_19 - .L_18)
	.align		4
.L_18:
        /*0068*/ 	.word	index@(.nv.constant0._Z11reverseWordPcS_i)
        /*006c*/ 	.short	0x0380
        /*006e*/ 	.short	0x0014


	//----- nvinfo : EIATTR_SW_WAR
	.align		4
.L_19:
        /*0070*/ 	.byte	0x04, 0x36
        /*0072*/ 	.short	(.L_21 - .L_20)
.L_20:
        /*0074*/ 	.word	0x00000008
.L_21:


//--------------------- .nv.callgraph             --------------------------
	.section	.nv.callgraph,"",@"SHT_CUDA_CALLGRAPH"
	.align	4
	.sectionentsize	8
	.align		4
        /*0000*/ 	.word	0x00000000
	.align		4
        /*0004*/ 	.word	0xffffffff
	.align		4
        /*0008*/ 	.word	0x00000000
	.align		4
        /*000c*/ 	.word	0xfffffffe
	.align		4
        /*0010*/ 	.word	0x00000000
	.align		4
        /*0014*/ 	.word	0xfffffffd
	.align		4
        /*0018*/ 	.word	0x00000000
	.align		4
        /*001c*/ 	.word	0xfffffffc


//--------------------- .text._Z11reverseWordPcS_i --------------------------
	.section	.text._Z11reverseWordPcS_i,"ax",@progbits
	.align	128
        .global         _Z11reverseWordPcS_i
        .type           _Z11reverseWordPcS_i,@function
        .size           _Z11reverseWordPcS_i,(.L_x_10 - _Z11reverseWordPcS_i)
        .other          _Z11reverseWordPcS_i,@"STO_CUDA_ENTRY STV_DEFAULT"
_Z11reverseWordPcS_i:
.text._Z11reverseWordPcS_i:
[----:B------:R-:W-:Y:S01]  /*0000*/  LDC R1, c[0x0][0x37c] ;  /* 0x0000df00ff017b82 */ /* 0x000fe20000000800 */
[----:B------:R-:W0:Y:S01]  /*0010*/  LDCU UR6, c[0x0][0x390] ;  /* 0x00007200ff0677ac */ /* 0x000e220008000800 */
[----:B------:R-:W-:Y:S01]  /*0020*/  IMAD.MOV.U32 R7, RZ, RZ, RZ ;  /* 0x000000ffff077224 */ /* 0x000fe200078e00ff */
[----:B------:R-:W1:Y:S01]  /*0030*/  LDCU UR7, c[0x0][0x390] ;  /* 0x00007200ff0777ac */ /* 0x000e620008000800 */
[----:B------:R-:W2:Y:S01]  /*0040*/  LDCU.64 UR4, c[0x0][0x358] ;  /* 0x00006b00ff0477ac */ /* 0x000ea20008000a00 */
[----:B0-----:R-:W-:Y:S01]  /*0050*/  UISETP.GE.AND UP0, UPT, UR6, 0x1, UPT ;  /* 0x000000010600788c */ /* 0x001fe2000bf06270 */
[----:B-1----:R-:W-:-:S08]  /*0060*/  IMAD.U32 R3, RZ, RZ, UR7 ;  /* 0x00000007ff037e24 */ /* 0x002fd0000f8e00ff */
[----:B--2---:R-:W-:Y:S05]  /*0070*/  BRA.U !UP0, `(.L_x_0) ;  /* 0x00000001086c7547 */ /* 0x004fea000b800000 */
[----:B------:R-:W0:Y:S01]  /*0080*/  S2R R9, SR_TID.X ;  /* 0x0000000000097919 */ /* 0x000e220000002100 */
[----:B------:R-:W-:Y:S01]  /*0090*/  BSSY.RECONVERGENT B0, `(.L_x_0) ;  /* 0x0000019000007945 */ /* 0x000fe20003800200 */
[----:B------:R-:W-:Y:S01]  /*00a0*/  IMAD.MOV.U32 R0, RZ, RZ, RZ ;  /* 0x000000ffff007224 */ /* 0x000fe200078e00ff */
[----:B------:R-:W-:Y:S01]  /*00b0*/  CS2R R4, SRZ ;  /* 0x0000000000047805 */ /* 0x000fe2000001ff00 */
[----:B------:R-:W-:Y:S01]  /*00c0*/  IMAD.MOV.U32 R7, RZ, RZ, RZ ;  /* 0x000000ffff077224 */ /* 0x000fe200078e00ff */
[----:B------:R-:W1:Y:S01]  /*00d0*/  LDCU UR9, c[0x0][0x390] ;  /* 0x00007200ff0977ac */ /* 0x000e620008000800 */
[----:B------:R-:W2:Y:S01]  /*00e0*/  LDCU UR8, c[0x0][0x390] ;  /* 0x00007200ff0877ac */ /* 0x000ea20008000800 */
[----:B------:R-:W3:Y:S04]  /*00f0*/  LDCU.64 UR6, c[0x0][0x380] ;  /* 0x00007000ff0677ac */ /* 0x000ee80008000a00 */
.L_x_4:
[----:B---3--:R-:W-:-:S05]  /*0100*/  IADD3 R2, P0, PT, R0, UR6, RZ ;  /* 0x0000000600027c10 */ /* 0x008fca000ff1e0ff */
[----:B------:R-:W-:-:S05]  /*0110*/  IMAD.X R3, RZ, RZ, UR7, P0 ;  /* 0x00000007ff037e24 */ /* 0x000fca00080e06ff */
[----:B------:R-:W3:Y:S01]  /*0120*/  LDG.E.U8 R2, desc[UR4][R2.64] ;  /* 0x0000000402027981 */ /* 0x000ee2000c1e1100 */
[----:B------:R-:W-:Y:S01]  /*0130*/  BSSY.RELIABLE B1, `(.L_x_1) ;  /* 0x0000009000017945 */ /* 0x000fe20003800100 */
[----:B---3--:R-:W-:-:S13]  /*0140*/  ISETP.NE.AND P0, PT, R2, 0x20, PT ;  /* 0x000000200200780c */ /* 0x008fda0003f05270 */
[----:B------:R-:W-:Y:S05]  /*0150*/  @P0 BRA `(.L_x_2) ;  /* 0x0000000000180947 */ /* 0x000fea0003800000 */
[----:B0-----:R-:W-:Y:S01]  /*0160*/  ISETP.NE.AND P0, PT, R4, R9, PT ;  /* 0x000000090400720c */ /* 0x001fe20003f05270 */
[----:B------:R-:W-:-:S12]  /*0170*/  IMAD.MOV.U32 R3, RZ, RZ, R0 ;  /* 0x000000ffff037224 */ /* 0x000fd800078e0000 */
[----:B------:R-:W-:Y:S05]  /*0180*/  @!P0 BREAK.RELIABLE B1 ;  /* 0x0000000000018942 */ /* 0x000fea0003800100 */
[----:B------:R-:W-:Y:S05]  /*0190*/  @!P0 BRA `(.L_x_3) ;  /* 0x0000000000208947 */ /* 0x000fea0003800000 */
[----:B------:R-:W-:Y:S01]  /*01a0*/  VIADD R4, R4, 0x1 ;  /* 0x0000000104047836 */ /* 0x000fe20000000000 */
[----:B------:R-:W-:-:S07]  /*01b0*/  MOV R5, R0 ;  /* 0x0000000000057202 */ /* 0x000fce0000000f00 */
.L_x_2:
[----:B-12---:R-:W-:Y:S05]  /*01c0*/  BSYNC.RELIABLE B1 ;  /* 0x0000000000017941 */ /* 0x006fea0003800100 */
.L_x_1:
[----:B------:R-:W-:Y:S02]  /*01d0*/  VIADD R0, R0, 0x1 ;  /* 0x0000000100007836 */ /* 0x000fe40000000000 */
[----:B------:R-:W-:-:S03]  /*01e0*/  IMAD.MOV.U32 R7, RZ, RZ, R5 ;  /* 0x000000ffff077224 */ /* 0x000fc600078e0005 */
[----:B------:R-:W-:-:S13]  /*01f0*/  ISETP.NE.AND P0, PT, R0, UR8, PT ;  /* 0x0000000800007c0c */ /* 0x000fda000bf05270 */
[----:B------:R-:W-:Y:S05]  /*0200*/  @P0 BRA `(.L_x_4) ;  /* 0xfffffffc00bc0947 */ /* 0x000fea000383ffff */
[----:B------:R-:W-:-:S07]  /*0210*/  IMAD.U32 R3, RZ, RZ, UR9 ;  /* 0x00000009ff037e24 */ /* 0x000fce000f8e00ff */
.L_x_3:
[----:B-12---:R-:W-:Y:S05]  /*0220*/  BSYNC.RECONVERGENT B0 ;  /* 0x0000000000007941 */ /* 0x006fea0003800200 */
.L_x_0:
[----:B------:R-:W-:Y:S01]  /*0230*/  ISETP.NE.AND P0, PT, R7, RZ, PT ;  /* 0x000000ff0700720c */ /* 0x000fe20003f05270 */
[----:B------:R-:W-:Y:S02]  /*0240*/  IMAD.MOV.U32 R5, RZ, RZ, RZ ;  /* 0x000000ffff057224 */ /* 0x000fe400078e00ff */
[----:B------:R-:W-:-:S10]  /*0250*/  IMAD.MOV.U32 R0, RZ, RZ, 0x20 ;  /* 0x00000020ff007424 */ /* 0x000fd400078e00ff */
[----:B0-----:R-:W0:Y:S01]  /*0260*/  @P0 LDC.64 R8, c[0x0][0x388] ;  /* 0x0000e200ff080b82 */ /* 0x001e220000000a00 */
[C---:B------:R-:W-:Y:S01]  /*0270*/  @P0 VIADD R5, R7.reuse, 0x1 ;  /* 0x0000000107050836 */ /* 0x040fe20000000000 */
[----:B0-----:R-:W-:-:S04]  /*0280*/  @P0 IADD3 R6, P1, PT, R7, R8, RZ ;  /* 0x0000000807060210 */ /* 0x001fc80007f3e0ff */
[----:B------:R-:W-:Y:S02]  /*0290*/  @P0 IADD3.X R7, PT, PT, RZ, R9, RZ, P1, !PT ;  /* 0x00000009ff070210 */ /* 0x000fe40000ffe4ff */
[----:B------:R-:W-:-:S03]  /*02a0*/  ISETP.GE.AND P1, PT, R5, R3, PT ;  /* 0x000000030500720c */ /* 0x000fc60003f26270 */
[----:B------:R0:W-:Y:S10]  /*02b0*/  @P0 STG.E.U8 desc[UR4][R6.64], R0 ;  /* 0x0000000006000986 */ /* 0x0001f4000c101104 */
[----:B------:R-:W-:Y:S05]  /*02c0*/  @P1 EXIT ;  /* 0x000000000000194d */ /* 0x000fea0003800000 */
[----:B0-----:R-:W-:Y:S01]  /*02d0*/  VIADD R0, R5, 0x1 ;  /* 0x0000000105007836 */ /* 0x001fe20000000000 */
[----:B------:R-:W-:Y:S01]  /*02e0*/  LOP3.LUT R7, RZ, R5, RZ, 0x33, !PT ;  /* 0x00000005ff077212 */ /* 0x000fe200078e33ff */
[----:B------:R-:W0:Y:S01]  /*02f0*/  LDC.64 R8, c[0x0][0x388] ;  /* 0x0000e200ff087b82 */ /* 0x000e220000000a00 */
[----:B------:R-:W-:Y:S02]  /*0300*/  BSSY.RECONVERGENT B0, `(.L_x_5) ;  /* 0x000002a000007945 */ /* 0x000fe40003800200 */
[----:B------:R-:W-:-:S05]  /*0310*/  VIADDMNMX R0, R3, 0xffffffff, R0, !PT ;  /* 0xffffffff03007846 */ /* 0x000fca0007800100 */
[----:B------:R-:W-:Y:S02]  /*0320*/  IMAD.IADD R0, R0, 0x1, R7 ;  /* 0x0000000100007824 */ /* 0x000fe400078e0207 */
[----:B------:R-:W1:Y:S02]  /*0330*/  LDC.64 R6, c[0x0][0x380] ;  /* 0x0000e000ff067b82 */ /* 0x000e640000000a00 */
[C---:B------:R-:W-:Y:S01]  /*0340*/  VIADD R2, R0.reuse, 0xffffffff ;  /* 0xffffffff00027836 */ /* 0x040fe20000000000 */
[----:B------:R-:W-:-:S13]  /*0350*/  ISETP.NE.AND P0, PT, R0, RZ, PT ;  /* 0x000000ff0000720c */ /* 0x000fda0003f05270 */
[----:B------:R-:W-:-:S05]  /*0360*/  @!P0 IMAD.MOV R2, RZ, RZ, R0 ;  /* 0x000000ffff028224 */ /* 0x000fca00078e0200 */
[----:B------:R-:W-:-:S05]  /*0370*/  SHF.R.U32.HI R2, RZ, 0x1, R2 ;  /* 0x00000001ff027819 */ /* 0x000fca0000011602 */
[----:B------:R-:W-:Y:S02]  /*0380*/  VIADD R0, R2, 0x1 ;  /* 0x0000000102007836 */ /* 0x000fe40000000000 */
[----:B------:R-:W-:-:S05]  /*0390*/  @!P0 IMAD.MOV R0, RZ, RZ, R2 ;  /* 0x000000ffff008224 */ /* 0x000fca00078e0202 */
[C---:B------:R-:W-:Y:S02]  /*03a0*/  LOP3.LUT R2, R0.reuse, 0x3, RZ, 0xc0, !PT ;  /* 0x0000000300027812 */ /* 0x040fe400078ec0ff */
[----:B------:R-:W-:Y:S02]  /*03b0*/  ISETP.GE.U32.AND P0, PT, R0, 0x3, PT ;  /* 0x000000030000780c */ /* 0x000fe40003f06070 */
[----:B------:R-:W-:-:S13]  /*03c0*/  ISETP.NE.AND P1, PT, R2, 0x3, PT ;  /* 0x000000030200780c */ /* 0x000fda0003f25270 */
[----:B01----:R-:W-:Y:S05]  /*03d0*/  @!P1 BRA `(.L_x_6) ;  /* 0x0000000000709947 */ /* 0x003fea0003800000 */
[----:B------:R-:W-:Y:S01]  /*03e0*/  IADD3 R0, PT, PT, R0, 0x1, RZ ;  /* 0x0000000100007810 */ /* 0x000fe20007ffe0ff */
[----:B------:R-:W-:Y:S02]  /*03f0*/  IMAD.MOV.U32 R12, RZ, RZ, -0x1 ;  /* 0xffffffffff0c7424 */ /* 0x000fe400078e00ff */
[----:B------:R-:W-:Y:S01]  /*0400*/  IMAD.MOV.U32 R13, RZ, RZ, -0x1 ;  /* 0xffffffffff0d7424 */ /* 0x000fe200078e00ff */
[----:B------:R-:W-:Y:S01]  /*0410*/  LOP3.LUT R0, R0, 0x3, RZ, 0xc0, !PT ;  /* 0x0000000300007812 */ /* 0x000fe200078ec0ff */
[----:B------:R-:W-:-:S04]  /*0420*/  IMAD.WIDE.U32 R10, R8, 0x1, R12 ;  /* 0x00000001080a7825 */ /* 0x000fc800078e000c */
[----:B------:R-:W-:-:S04]  /*0430*/  IMAD.WIDE.U32 R12, R6, 0x1, R12 ;  /* 0x00000001060c7825 */ /* 0x000fc800078e000c */
[----:B------:R-:W-:Y:S02]  /*0440*/  IMAD.MOV R0, RZ, RZ, -R0 ;  /* 0x000000ffff007224 */ /* 0x000fe400078e0a00 */
[----:B------:R-:W-:Y:S02]  /*0450*/  IMAD.IADD R23, R11, 0x1, R9 ;  /* 0x000000010b177824 */ /* 0x000fe400078e0209 */
[----:B------:R-:W-:-:S07]  /*0460*/  IMAD.IADD R25, R13, 0x1, R7 ;  /* 0x000000010d197824 */ /* 0x000fce00078e0207 */
.L_x_7:
[----:B------:R-:W-:Y:S02]  /*0470*/  SHF.R.S32.HI R2, RZ, 0x1f, R3 ;  /* 0x0000001fff027819 */ /* 0x000fe40000011403 */
[----:B------:R-:W-:-:S04]  /*0480*/  IADD3 R14, P1, PT, R3, R12, RZ ;  /* 0x0000000c030e7210 */ /* 0x000fc80007f3e0ff */
[----:B0-----:R-:W-:-:S06]  /*0490*/  IADD3.X R15, PT, PT, R2, R25, RZ, P1, !PT ;  /* 0x00000019020f7210 */ /* 0x001fcc0000ffe4ff */
[----:B------:R-:W2:Y:S01]  /*04a0*/  LDG.E.U8 R15, desc[UR4][R14.64] ;  /* 0x000000040e0f7981 */ /* 0x000ea2000c1e1100 */
[----:B------:R-:W-:Y:S02]  /*04b0*/  SHF.R.S32.HI R4, RZ, 0x1f, R5 ;  /* 0x0000001fff047819 */ /* 0x000fe40000011405 */
[C---:B------:R-:W-:Y:S02]  /*04c0*/  IADD3 R16, P2, PT, R5.reuse, R8, RZ ;  /* 0x0000000805107210 */ /* 0x040fe40007f5e0ff */
[----:B------:R-:W-:-:S03]  /*04d0*/  IADD3 R18, P1, PT, R5, R6, RZ ;  /* 0x0000000605127210 */ /* 0x000fc60007f3e0ff */
[C---:B------:R-:W-:Y:S02]  /*04e0*/  IMAD.X R17, R4.reuse, 0x1, R9, P2 ;  /* 0x0000000104117824 */ /* 0x040fe400010e0609 */
[----:B------:R-:W-:-:S03]  /*04f0*/  IMAD.X R19, R4, 0x1, R7, P1 ;  /* 0x0000000104137824 */ /* 0x000fc600008e0607 */
[----:B--2---:R0:W-:Y:S04]  /*0500*/  STG.E.U8 desc[UR4][R16.64], R15 ;  /* 0x0000000f10007986 */ /* 0x0041e8000c101104 */
[----:B------:R-:W2:Y:S01]  /*0510*/  LDG.E.U8 R19, desc[UR4][R18.64] ;  /* 0x0000000412137981 */ /* 0x000ea2000c1e1100 */
[----:B------:R-:W-:Y:S01]  /*0520*/  IADD3 R20, P1, PT, R3, R10, RZ ;  /* 0x0000000a03147210 */ /* 0x000fe20007f3e0ff */
[----:B------:R-:W-:Y:S01]  /*0530*/  VIADD R0, R0, 0x1 ;  /* 0x0000000100007836 */ /* 0x000fe20000000000 */
[----:B------:R-:W-:Y:S01]  /*0540*/  IADD3 R5, PT, PT, R5, 0x1, RZ ;  /* 0x0000000105057810 */ /* 0x000fe20007ffe0ff */
[----:B------:R-:W-:Y:S02]  /*0550*/  VIADD R3, R3, 0xffffffff ;  /* 0xffffffff03037836 */ /* 0x000fe40000000000 */
[----:B------:R-:W-:Y:S01]  /*0560*/  IMAD.X R21, R2, 0x1, R23, P1 ;  /* 0x0000000102157824 */ /* 0x000fe200008e0617 */
[----:B------:R-:W-:-:S04]  /*0570*/  ISETP.NE.AND P1, PT, R0, RZ, PT ;  /* 0x000000ff0000720c */ /* 0x000fc80003f25270 */
[----:B--2---:R0:W-:Y:S09]  /*0580*/  STG.E.U8 desc[UR4][R20.64], R19 ;  /* 0x0000001314007986 */ /* 0x0041f2000c101104 */
[----:B------:R-:W-:Y:S05]  /*0590*/  @P1 BRA `(.L_x_7) ;  /* 0xfffffffc00b41947 */ /* 0x000fea000383ffff */
.L_x_6:
[----:B------:R-:W-:Y:S05]  /*05a0*/  BSYNC.RECONVERGENT B0 ;  /* 0x0000000000007941 */ /* 0x000fea0003800200 */
.L_x_5:
[----:B------:R-:W-:Y:S05]  /*05b0*/  @!P0 EXIT ;  /* 0x000000000000894d */ /* 0x000fea0003800000 */
.L_x_8:
[----:B------:R-:W-:Y:S02]  /*05c0*/  SHF.R.S32.HI R2, RZ, 0x1f, R3 ;  /* 0x0000001fff027819 */ /* 0x000fe40000011403 */
[----:B0-----:R-:W-:-:S04]  /*05d0*/  IADD3 R16, P0, P1, R3, -0x2, R6 ;  /* 0xfffffffe03107810 */ /* 0x001fc8000791e006 */
[----:B------:R-:W-:-:S05]  /*05e0*/  IADD3.X R17, PT, PT, R2, -0x1, R7, P0, P1 ;  /* 0xffffffff02117810 */ /* 0x000fca00007e2407 */
[----:B--2---:R-:W2:Y:S01]  /*05f0*/  LDG.E.U8 R19, desc[UR4][R16.64+0x1] ;  /* 0x0000010410137981 */ /* 0x004ea2000c1e1100 */
[----:B------:R-:W-:Y:S02]  /*0600*/  SHF.R.S32.HI R0, RZ, 0x1f, R5 ;  /* 0x0000001fff007819 */ /* 0x000fe40000011405 */
[C---:B------:R-:W-:Y:S02]  /*0610*/  IADD3.X R12, P0, PT, R5.reuse, R8, RZ, PT, !PT ;  /* 0x00000008050c7210 */ /* 0x040fe40003f1e4ff */
[----:B------:R-:W-:-:S03]  /*0620*/  IADD3.X R10, P1, PT, R5, R6, RZ, PT, !PT ;  /* 0x00000006050a7210 */ /* 0x000fc60003f3e4ff */
[C---:B------:R-:W-:Y:S02]  /*0630*/  IMAD.X R13, R0.reuse, 0x1, R9, P0 ;  /* 0x00000001000d7824 */ /* 0x040fe400000e0609 */
[----:B------:R-:W-:-:S03]  /*0640*/  IMAD.X R11, R0, 0x1, R7, P1 ;  /* 0x00000001000b7824 */ /* 0x000fc600008e0607 */
[----:B--2---:R0:W-:Y:S04]  /*0650*/  STG.E.U8 desc[UR4][R12.64+-0x1], R19 ;  /* 0xffffff130c007986 */ /* 0x0041e8000c101104 */
[----:B------:R-:W2:Y:S01]  /*0660*/  LDG.E.U8 R21, desc[UR4][R10.64+-0x1] ;  /* 0xffffff040a157981 */ /* 0x000ea2000c1e1100 */
[----:B------:R-:W-:-:S04]  /*0670*/  IADD3 R14, P0, P1, R3, -0x2, R8 ;  /* 0xfffffffe030e7810 */ /* 0x000fc8000791e008 */
[----:B------:R-:W-:-:S05]  /*0680*/  IADD3.X R15, PT, PT, R2, -0x1, R9, P0, P1 ;  /* 0xffffffff020f7810 */ /* 0x000fca00007e2409 */
[----:B--2---:R1:W-:Y:S04]  /*0690*/  STG.E.U8 desc[UR4][R14.64+0x1], R21 ;  /* 0x000001150e007986 */ /* 0x0043e8000c101104 */
[----:B------:R-:W2:Y:S04]  /*06a0*/  LDG.E.U8 R23, desc[UR4][R16.64] ;  /* 0x0000000410177981 */ /* 0x000ea8000c1e1100 */
[----:B--2---:R2:W-:Y:S04]  /*06b0*/  STG.E.U8 desc[UR4][R12.64], R23 ;  /* 0x000000170c007986 */ /* 0x0045e8000c101104 */
[----:B------:R-:W3:Y:S04]  /*06c0*/  LDG.E.U8 R25, desc[UR4][R10.64] ;  /* 0x000000040a197981 */ /* 0x000ee8000c1e1100 */
[----:B---3--:R2:W-:Y:S04]  /*06d0*/  STG.E.U8 desc[UR4][R14.64], R25 ;  /* 0x000000190e007986 */ /* 0x0085e8000c101104 */
[----:B------:R-:W3:Y:S04]  /*06e0*/  LDG.E.U8 R27, desc[UR4][R16.64+-0x1] ;  /* 0xffffff04101b7981 */ /* 0x000ee8000c1e1100 */
[----:B---3--:R2:W-:Y:S04]  /*06f0*/  STG.E.U8 desc[UR4][R12.64+0x1], R27 ;  /* 0x0000011b0c007986 */ /* 0x0085e8000c101104 */
[----:B0-----:R-:W3:Y:S04]  /*0700*/  LDG.E.U8 R19, desc[UR4][R10.64+0x1] ;  /* 0x000001040a137981 */ /* 0x001ee8000c1e1100 */
[----:B---3--:R2:W-:Y:S04]  /*0710*/  STG.E.U8 desc[UR4][R14.64+-0x1], R19 ;  /* 0xffffff130e007986 */ /* 0x0085e8000c101104 */
[----:B------:R-:W3:Y:S04]  /*0720*/  LDG.E.U8 R29, desc[UR4][R16.64+-0x2] ;  /* 0xfffffe04101d7981 */ /* 0x000ee8000c1e1100 */
[----:B---3--:R2:W-:Y:S04]  /*0730*/  STG.E.U8 desc[UR4][R12.64+0x2], R29 ;  /* 0x0000021d0c007986 */ /* 0x0085e8000c101104 */
[----:B-1----:R-:W3:Y:S01]  /*0740*/  LDG.E.U8 R21, desc[UR4][R10.64+0x2] ;  /* 0x000002040a157981 */ /* 0x002ee2000c1e1100 */
[----:B------:R-:W-:-:S02]  /*0750*/  VIADD R5, R5, 0x4 ;  /* 0x0000000405057836 */ /* 0x000fc40000000000 */
[----:B------:R-:W-:-:S05]  /*0760*/  VIADD R3, R3, 0xfffffffc ;  /* 0xfffffffc03037836 */ /* 0x000fca0000000000 */
[----:B------:R-:W-:Y:S01]  /*0770*/  ISETP.GE.AND P0, PT, R5, R3, PT ;  /* 0x000000030500720c */ /* 0x000fe20003f06270 */
[----:B---3--:R2:W-:-:S12]  /*0780*/  STG.E.U8 desc[UR4][R14.64+-0x2], R21 ;  /* 0xfffffe150e007986 */ /* 0x0085d8000c101104 */
[----:B------:R-:W-:Y:S05]  /*0790*/  @!P0 BRA `(.L_x_8) ;  /* 0xfffffffc00888947 */ /* 0x000fea000383ffff */
[----:B------:R-:W-:Y:S05]  /*07a0*/  EXIT ;  /* 0x000000000000794d */ /* 0x000fea0003800000 */
.L_x_9:
[----:B------:R-:W-:-:S00]  /*07b0*/  BRA `(.L_x_9) ;  /* 0xfffffffc00fc7947 */ /* 0x000fc0000383ffff */
[----:B------:R-:W-:-:S00]  /*07c0*/  NOP ;  /* 0x0000000000007918 */ /* 0x000fc00000000000 */
        /* <DEDUP_REMOVED lines=11> */
.L_x_10:


//--------------------- .nv.shared.reserved.0     --------------------------
	.section	.nv.shared.reserved.0,"aw",@nobits
	.weak		__nv_reservedSMEM_offset_0_alias
	.size		__nv_reservedSMEM_offset_0_alias, 0, 64
	.other		__nv_reservedSMEM_offset_0_alias,@"STO_CUDA_RESERVED_SHARED STV_DEFAULT"
__nv_reservedSMEM_offset_0_alias:
	.zero		0
	.zero		64


//--------------------- .nv.constant0._Z11reverseWordPcS_i --------------------------
	.section	.nv.constant0._Z11reverseWordPcS_i,"a",@progbits
	.sectionflags	@""
	.align	4
.nv.constant0._Z11reverseWordPcS_i:
	.zero		916


//--------------------- SYMBOLS --------------------------

	.type		.nv.reservedSmem.offset0,@object
	.size		.nv.reservedSmem.offset0,0x4
